//
// Generated by NVIDIA NVVM Compiler
//
// Compiler Build ID: CL-36424714
// Cuda compilation tools, release 13.0, V13.0.88
// Based on NVVM 20.0.0
//

.version 9.0
.target sm_100
.address_size 64

	// .globl	_Z14_AFFINE_KERNELPiiS_iiiiiiiiii

.visible .entry _Z14_AFFINE_KERNELPiiS_iiiiiiiiii(
	.param .u64 .ptr .align 1 _Z14_AFFINE_KERNELPiiS_iiiiiiiiii_param_0,
	.param .u32 _Z14_AFFINE_KERNELPiiS_iiiiiiiiii_param_1,
	.param .u64 .ptr .align 1 _Z14_AFFINE_KERNELPiiS_iiiiiiiiii_param_2,
	.param .u32 _Z14_AFFINE_KERNELPiiS_iiiiiiiiii_param_3,
	.param .u32 _Z14_AFFINE_KERNELPiiS_iiiiiiiiii_param_4,
	.param .u32 _Z14_AFFINE_KERNELPiiS_iiiiiiiiii_param_5,
	.param .u32 _Z14_AFFINE_KERNELPiiS_iiiiiiiiii_param_6,
	.param .u32 _Z14_AFFINE_KERNELPiiS_iiiiiiiiii_param_7,
	.param .u32 _Z14_AFFINE_KERNELPiiS_iiiiiiiiii_param_8,
	.param .u32 _Z14_AFFINE_KERNELPiiS_iiiiiiiiii_param_9,
	.param .u32 _Z14_AFFINE_KERNELPiiS_iiiiiiiiii_param_10,
	.param .u32 _Z14_AFFINE_KERNELPiiS_iiiiiiiiii_param_11,
	.param .u32 _Z14_AFFINE_KERNELPiiS_iiiiiiiiii_param_12
)
{
	.reg .pred 	%p<7>;
	.reg .b32 	%r<32>;
	.reg .b64 	%rd<11>;

	ld.param.u64 	%rd1, [_Z14_AFFINE_KERNELPiiS_iiiiiiiiii_param_0];
	ld.param.u64 	%rd2, [_Z14_AFFINE_KERNELPiiS_iiiiiiiiii_param_2];
	ld.param.u32 	%r3, [_Z14_AFFINE_KERNELPiiS_iiiiiiiiii_param_4];
	ld.param.u32 	%r6, [_Z14_AFFINE_KERNELPiiS_iiiiiiiiii_param_6];
	ld.param.u32 	%r8, [_Z14_AFFINE_KERNELPiiS_iiiiiiiiii_param_9];
	ld.param.u32 	%r4, [_Z14_AFFINE_KERNELPiiS_iiiiiiiiii_param_10];
	ld.param.u32 	%r5, [_Z14_AFFINE_KERNELPiiS_iiiiiiiiii_param_11];
	ld.param.u32 	%r9, [_Z14_AFFINE_KERNELPiiS_iiiiiiiiii_param_12];
	mov.u32 	%r10, %nctaid.x;
	mov.u32 	%r11, %ntid.x;
	mov.u32 	%r12, %ctaid.x;
	mov.u32 	%r13, %tid.x;
	mad.lo.s32 	%r14, %r9, %r10, %r12;
	mad.lo.s32 	%r15, %r14, %r11, %r13;
	mov.u32 	%r16, %nctaid.y;
	mov.u32 	%r17, %ntid.y;
	mov.u32 	%r18, %ctaid.y;
	mov.u32 	%r19, %tid.y;
	mad.lo.s32 	%r20, %r9, %r16, %r18;
	mad.lo.s32 	%r2, %r20, %r17, %r19;
	setp.gt.s32 	%p1, %r6, %r15;
	add.s32 	%r21, %r6, 3;
	min.s32 	%r22, %r21, %r8;
	setp.le.s32 	%p2, %r22, %r15;
	or.pred  	%p3, %p2, %p1;
	@%p3 bra 	$L__BB0_3;
	setp.gt.s32 	%p4, %r4, %r2;
	setp.ge.s32 	%p5, %r2, %r5;
	or.pred  	%p6, %p4, %p5;
	@%p6 bra 	$L__BB0_3;
	cvta.to.global.u64 	%rd3, %rd2;
	add.s32 	%r23, %r15, 3;
	mul.lo.s32 	%r24, %r23, %r3;
	add.s32 	%r25, %r2, %r24;
	add.s32 	%r26, %r25, 4;
	mul.wide.s32 	%rd4, %r26, 4;
	add.s64 	%rd5, %rd3, %rd4;
	ld.global.u32 	%r27, [%rd5];
	cvta.to.global.u64 	%rd6, %rd1;
	mul.wide.s32 	%rd7, %r15, 4;
	add.s64 	%rd8, %rd6, %rd7;
	ld.global.u32 	%r28, [%rd8];
	add.s32 	%r29, %r28, %r27;
	mad.lo.s32 	%r30, %r3, -3, %r24;
	add.s32 	%r31, %r30, %r2;
	mul.wide.s32 	%rd9, %r31, 4;
	add.s64 	%rd10, %rd3, %rd9;
	st.global.u32 	[%rd10], %r29;
$L__BB0_3:
	ret;

}


// ===== COMPILED SASS (sm_100) =====

	.target	sm_100

	.elftype	@"ET_EXEC"


//--------------------- .note.nv.tkinfo           --------------------------
	.section	.note.nv.tkinfo,"",@"SHT_NOTE"
	.sectionflags	@"SHF_NOTE_NV_TKINFO"
	.tkinfo
        /*0018*/ 	.word	0x00000002
        /*0030*/ 	.string	""
        /*0030*/ 	.string	"ptxas"
        /*0030*/ 	.string	"Cuda compilation tools, release 13.0, V13.0.88"
        /*0030*/ 	.string	"Build cuda_13.0.r13.0/compiler.36424714_0"
        /*0030*/ 	.string	"-arch sm_100 -m 64 "



//--------------------- .note.nv.cuinfo           --------------------------
	.section	.note.nv.cuinfo,"",@"SHT_NOTE"
	.sectionflags	@"SHF_NOTE_NV_CUINFO"
        /*0018*/ 	.short	0x0002
        /*001a*/ 	.short	0x0064
        /*001c*/ 	.short	0x0082
	.zero		2


//--------------------- .nv.info                  --------------------------
	.section	.nv.info,"",@"SHT_CUDA_INFO"
	.align	4


	//----- nvinfo : EIATTR_REGCOUNT
	.align		4
        /*0000*/ 	.byte	0x04, 0x2f
        /*0002*/ 	.short	(.L_1 - .L_0)
	.align		4
.L_0:
        /*0004*/ 	.word	index@(_Z14_AFFINE_KERNELPiiS_iiiiiiiiii)
        /*0008*/ 	.word	0x0000000e


	//----- nvinfo : EIATTR_FRAME_SIZE
	.align		4
.L_1:
        /*000c*/ 	.byte	0x04, 0x11
        /*000e*/ 	.short	(.L_3 - .L_2)
	.align		4
.L_2:
        /*0010*/ 	.word	index@(_Z14_AFFINE_KERNELPiiS_iiiiiiiiii)
        /*0014*/ 	.word	0x00000000


	//----- nvinfo : EIATTR_MIN_STACK_SIZE
	.align		4
.L_3:
        /*0018*/ 	.byte	0x04, 0x12
        /*001a*/ 	.short	(.L_5 - .L_4)
	.align		4
.L_4:
        /*001c*/ 	.word	index@(_Z14_AFFINE_KERNELPiiS_iiiiiiiiii)
        /*0020*/ 	.word	0x00000000
.L_5:


//--------------------- .nv.compat                --------------------------
	.section	.nv.compat,"",@"SHT_CUDA_COMPAT_INFO"
	.align	4
        /*0000*/ 	.byte	0x02, 0x09, 0x00, 0x00, 0x02, 0x02, 0x01, 0x00, 0x02, 0x05, 0x05, 0x00, 0x03, 0x07, 0x01, 0x01
        /*0010*/ 	.byte	0x02, 0x03, 0x00, 0x00, 0x02, 0x06, 0x01, 0x00, 0x04, 0x0b, 0x08, 0x00, 0x09, 0x00, 0x00, 0x00
        /*0020*/ 	.byte	0x00, 0x00, 0x00, 0x00


//--------------------- .nv.info._Z14_AFFINE_KERNELPiiS_iiiiiiiiii --------------------------
	.section	.nv.info._Z14_AFFINE_KERNELPiiS_iiiiiiiiii,"",@"SHT_CUDA_INFO"
	.sectionflags	@""
	.align	4


	//----- nvinfo : EIATTR_CUDA_API_VERSION
	.align		4
        /*0000*/ 	.byte	0x04, 0x37
        /*0002*/ 	.short	(.L_7 - .L_6)
.L_6:
        /*0004*/ 	.word	0x00000082


	//----- nvinfo : EIATTR_KPARAM_INFO
	.align		4
.L_7:
        /*0008*/ 	.byte	0x04, 0x17
        /*000a*/ 	.short	(.L_9 - .L_8)
.L_8:
        /*000c*/ 	.word	0x00000000
        /*0010*/ 	.short	0x000c
        /*0012*/ 	.short	0x003c
        /*0014*/ 	.byte	0x00, 0xf0, 0x11, 0x00


	//----- nvinfo : EIATTR_KPARAM_INFO
	.align		4
.L_9:
        /*0018*/ 	.byte	0x04, 0x17
        /*001a*/ 	.short	(.L_11 - .L_10)
.L_10:
        /*001c*/ 	.word	0x00000000
        /*0020*/ 	.short	0x000b
        /*0022*/ 	.short	0x0038
        /*0024*/ 	.byte	0x00, 0xf0, 0x11, 0x00


	//----- nvinfo : EIATTR_KPARAM_INFO
	.align		4
.L_11:
        /*0028*/ 	.byte	0x04, 0x17
        /*002a*/ 	.short	(.L_13 - .L_12)
.L_12:
        /*002c*/ 	.word	0x00000000
        /*0030*/ 	.short	0x000a
        /*0032*/ 	.short	0x0034
        /*0034*/ 	.byte	0x00, 0xf0, 0x11, 0x00


	//----- nvinfo : EIATTR_KPARAM_INFO
	.align		4
.L_13:
        /*0038*/ 	.byte	0x04, 0x17
        /*003a*/ 	.short	(.L_15 - .L_14)
.L_14:
        /*003c*/ 	.word	0x00000000
        /*0040*/ 	.short	0x0009
        /*0042*/ 	.short	0x0030
        /*0044*/ 	.byte	0x00, 0xf0, 0x11, 0x00


	//----- nvinfo : EIATTR_KPARAM_INFO
	.align		4
.L_15:
        /*0048*/ 	.byte	0x04, 0x17
        /*004a*/ 	.short	(.L_17 - .L_16)
.L_16:
        /*004c*/ 	.word	0x00000000
        /*0050*/ 	.short	0x0008
        /*0052*/ 	.short	0x002c
        /*0054*/ 	.byte	0x00, 0xf0, 0x11, 0x00


	//----- nvinfo : EIATTR_KPARAM_INFO
	.align		4
.L_17:
        /*0058*/ 	.byte	0x04, 0x17
        /*005a*/ 	.short	(.L_19 - .L_18)
.L_18:
        /*005c*/ 	.word	0x00000000
        /*0060*/ 	.short	0x0007
        /*0062*/ 	.short	0x0028
        /*0064*/ 	.byte	0x00, 0xf0, 0x11, 0x00


	//----- nvinfo : EIATTR_KPARAM_INFO
	.align		4
.L_19:
        /*0068*/ 	.byte	0x04, 0x17
        /*006a*/ 	.short	(.L_21 - .L_20)
.L_20:
        /*006c*/ 	.word	0x00000000
        /*0070*/ 	.short	0x0006
        /*0072*/ 	.short	0x0024
        /*0074*/ 	.byte	0x00, 0xf0, 0x11, 0x00


	//----- nvinfo : EIATTR_KPARAM_INFO
	.align		4
.L_21:
        /*0078*/ 	.byte	0x04, 0x17
        /*007a*/ 	.short	(.L_23 - .L_22)
.L_22:
        /*007c*/ 	.word	0x00000000
        /*0080*/ 	.short	0x0005
        /*0082*/ 	.short	0x0020
        /*0084*/ 	.byte	0x00, 0xf0, 0x11, 0x00


	//----- nvinfo : EIATTR_KPARAM_INFO
	.align		4
.L_23:
        /*0088*/ 	.byte	0x04, 0x17
        /*008a*/ 	.short	(.L_25 - .L_24)
.L_24:
        /*008c*/ 	.word	0x00000000
        /*0090*/ 	.short	0x0004
        /*0092*/ 	.short	0x001c
        /*0094*/ 	.byte	0x00, 0xf0, 0x11, 0x00


	//----- nvinfo : EIATTR_KPARAM_INFO
	.align		4
.L_25:
        /*0098*/ 	.byte	0x04, 0x17
        /*009a*/ 	.short	(.L_27 - .L_26)
.L_26:
        /*009c*/ 	.word	0x00000000
        /*00a0*/ 	.short	0x0003
        /*00a2*/ 	.short	0x0018
        /*00a4*/ 	.byte	0x00, 0xf0, 0x11, 0x00


	//----- nvinfo : EIATTR_KPARAM_INFO
	.align		4
.L_27:
        /*00a8*/ 	.byte	0x04, 0x17
        /*00aa*/ 	.short	(.L_29 - .L_28)
.L_28:
        /*00ac*/ 	.word	0x00000000
        /*00b0*/ 	.short	0x0002
        /*00b2*/ 	.short	0x0010
        /*00b4*/ 	.byte	0x00, 0xf5, 0x21, 0x00


	//----- nvinfo : EIATTR_KPARAM_INFO
	.align		4
.L_29:
        /*00b8*/ 	.byte	0x04, 0x17
        /*00ba*/ 	.short	(.L_31 - .L_30)
.L_30:
        /*00bc*/ 	.word	0x00000000
        /*00c0*/ 	.short	0x0001
        /*00c2*/ 	.short	0x0008
        /*00c4*/ 	.byte	0x00, 0xf0, 0x11, 0x00


	//----- nvinfo : EIATTR_KPARAM_INFO
	.align		4
.L_31:
        /*00c8*/ 	.byte	0x04, 0x17
        /*00ca*/ 	.short	(.L_33 - .L_32)
.L_32:
        /*00cc*/ 	.word	0x00000000
        /*00d0*/ 	.short	0x0000
        /*00d2*/ 	.short	0x0000
        /*00d4*/ 	.byte	0x00, 0xf5, 0x21, 0x00


	//----- nvinfo : EIATTR_SPARSE_MMA_MASK
	.align		4
.L_33:
        /*00d8*/ 	.byte	0x03, 0x50
        /*00da*/ 	.short	0x0000


	//----- nvinfo : EIATTR_MAXREG_COUNT
	.align		4
        /*00dc*/ 	.byte	0x03, 0x1b
        /*00de*/ 	.short	0x00ff


	//----- nvinfo : EIATTR_MERCURY_ISA_VERSION
	.align		4
        /*00e0*/ 	.byte	0x03, 0x5f
        /*00e2*/ 	.short	0x0101


	//----- nvinfo : EIATTR_VRC_CTA_INIT_COUNT
	.align		4
        /*00e4*/ 	.byte	0x02, 0x4a
	.zero		1
	.zero		1


	//----- nvinfo : EIATTR_EXIT_INSTR_OFFSETS
	.align		4
        /*00e8*/ 	.byte	0x04, 0x1c
        /*00ea*/ 	.short	(.L_35 - .L_34)


	//   ....[0]....
.L_34:
        /*00ec*/ 	.word	0x00000130


	//   ....[1]....
        /*00f0*/ 	.word	0x00000180


	//   ....[2]....
        /*00f4*/ 	.word	0x00000290


	//----- nvinfo : EIATTR_CBANK_PARAM_SIZE
	.align		4
.L_35:
        /*00f8*/ 	.byte	0x03, 0x19
        /*00fa*/ 	.short	0x0040


	//----- nvinfo : EIATTR_PARAM_CBANK
	.align		4
        /*00fc*/ 	.byte	0x04, 0x0a
        /*00fe*/ 	.short	(.L_37 - .L_36)
	.align		4
.L_36:
        /*0100*/ 	.word	index@(.nv.constant0._Z14_AFFINE_KERNELPiiS_iiiiiiiiii)
        /*0104*/ 	.short	0x0380
        /*0106*/ 	.short	0x0040


	//----- nvinfo : EIATTR_SW_WAR
	.align		4
.L_37:
        /*0108*/ 	.byte	0x04, 0x36
        /*010a*/ 	.short	(.L_39 - .L_38)
.L_38:
        /*010c*/ 	.word	0x00000008
.L_39:


//--------------------- .nv.callgraph             --------------------------
	.section	.nv.callgraph,"",@"SHT_CUDA_CALLGRAPH"
	.align	4
	.sectionentsize	8
	.align		4
        /*0000*/ 	.word	0x00000000
	.align		4
        /*0004*/ 	.word	0xffffffff
	.align		4
        /*0008*/ 	.word	0x00000000
	.align		4
        /*000c*/ 	.word	0xfffffffe
	.align		4
        /*0010*/ 	.word	0x00000000
	.align		4
        /*0014*/ 	.word	0xfffffffd
	.align		4
        /*0018*/ 	.word	0x00000000
	.align		4
        /*001c*/ 	.word	0xfffffffc


//--------------------- .text._Z14_AFFINE_KERNELPiiS_iiiiiiiiii --------------------------
	.section	.text._Z14_AFFINE_KERNELPiiS_iiiiiiiiii,"ax",@progbits
	.align	128
        .global         _Z14_AFFINE_KERNELPiiS_iiiiiiiiii
        .type           _Z14_AFFINE_KERNELPiiS_iiiiiiiiii,@function
        .size           _Z14_AFFINE_KERNELPiiS_iiiiiiiiii,(.L_x_1 - _Z14_AFFINE_KERNELPiiS_iiiiiiiiii)
        .other          _Z14_AFFINE_KERNELPiiS_iiiiiiiiii,@"STO_CUDA_ENTRY STV_DEFAULT"
_Z14_AFFINE_KERNELPiiS_iiiiiiiiii:
.text._Z14_AFFINE_KERNELPiiS_iiiiiiiiii:
[----:B------:R-:W-:Y:S01]  /*0000*/  LDC R1, c[0x0][0x37c] ;  /* 0x0000df00ff017b82 */ /* 0x000fe20000000800 */
[----:B------:R-:W0:Y:S07]  /*0010*/  S2R R0, SR_CTAID.X ;  /* 0x0000000000007919 */ /* 0x000e2e0000002500 */
[----:B------:R-:W0:Y:S01]  /*0020*/  LDC R7, c[0x0][0x3bc] ;  /* 0x0000ef00ff077b82 */ /* 0x000e220000000800 */
[----:B------:R-:W0:Y:S01]  /*0030*/  LDCU UR4, c[0x0][0x370] ;  /* 0x00006e00ff0477ac */ /* 0x000e220008000800 */
[----:B------:R-:W1:Y:S01]  /*0040*/  S2R R3, SR_TID.X ;  /* 0x0000000000037919 */ /* 0x000e620000002100 */
[----:B------:R-:W1:Y:S01]  /*0050*/  LDCU UR5, c[0x0][0x360] ;  /* 0x00006c00ff0577ac */ /* 0x000e620008000800 */
[----:B------:R-:W2:Y:S04]  /*0060*/  S2R R2, SR_CTAID.Y ;  /* 0x0000000000027919 */ /* 0x000ea80000002600 */
[----:B------:R-:W3:Y:S01]  /*0070*/  LDC R4, c[0x0][0x3a4] ;  /* 0x0000e900ff047b82 */ /* 0x000ee20000000800 */
[----:B------:R-:W4:Y:S07]  /*0080*/  S2R R5, SR_TID.Y ;  /* 0x0000000000057919 */ /* 0x000f2e0000002200 */
[----:B------:R-:W5:Y:S01]  /*0090*/  LDC R9, c[0x0][0x3b0] ;  /* 0x0000ec00ff097b82 */ /* 0x000f620000000800 */
[----:B0-----:R-:W-:Y:S01]  /*00a0*/  IMAD R0, R7, UR4, R0 ;  /* 0x0000000407007c24 */ /* 0x001fe2000f8e0200 */
[----:B------:R-:W2:Y:S03]  /*00b0*/  LDCU UR4, c[0x0][0x374] ;  /* 0x00006e80ff0477ac */ /* 0x000ea60008000800 */
[----:B-1----:R-:W-:Y:S01]  /*00c0*/  IMAD R3, R0, UR5, R3 ;  /* 0x0000000500037c24 */ /* 0x002fe2000f8e0203 */
[----:B------:R-:W4:Y:S04]  /*00d0*/  LDCU UR5, c[0x0][0x364] ;  /* 0x00006c80ff0577ac */ /* 0x000f280008000800 */
[----:B---3--:R-:W-:-:S02]  /*00e0*/  ISETP.GE.AND P0, PT, R3, R4, PT ;  /* 0x000000040300720c */ /* 0x008fc40003f06270 */
[----:B-----5:R-:W-:-:S04]  /*00f0*/  VIADDMNMX R0, R4, 0x3, R9, PT ;  /* 0x0000000304007846 */ /* 0x020fc80003800109 */
[----:B------:R-:W-:Y:S01]  /*0100*/  ISETP.LE.OR P0, PT, R0, R3, !P0 ;  /* 0x000000030000720c */ /* 0x000fe20004703670 */
[----:B--2---:R-:W-:-:S04]  /*0110*/  IMAD R0, R7, UR4, R2 ;  /* 0x0000000407007c24 */ /* 0x004fc8000f8e0202 */
[----:B----4-:R-:W-:-:S08]  /*0120*/  IMAD R0, R0, UR5, R5 ;  /* 0x0000000500007c24 */ /* 0x010fd0000f8e0205 */
[----:B------:R-:W-:Y:S05]  /*0130*/  @P0 EXIT ;  /* 0x000000000000094d */ /* 0x000fea0003800000 */
[----:B------:R-:W0:Y:S01]  /*0140*/  LDCU UR4, c[0x0][0x3b8] ;  /* 0x00007700ff0477ac */ /* 0x000e220008000800 */
[----:B------:R-:W1:Y:S01]  /*0150*/  LDCU UR5, c[0x0][0x3b4] ;  /* 0x00007680ff0577ac */ /* 0x000e620008000800 */
[----:B0-----:R-:W-:-:S04]  /*0160*/  ISETP.GE.AND P0, PT, R0, UR4, PT ;  /* 0x0000000400007c0c */ /* 0x001fc8000bf06270 */
[----:B-1----:R-:W-:-:S13]  /*0170*/  ISETP.LT.OR P0, PT, R0, UR5, P0 ;  /* 0x0000000500007c0c */ /* 0x002fda0008701670 */
[----:B------:R-:W-:Y:S05]  /*0180*/  @P0 EXIT ;  /* 0x000000000000094d */ /* 0x000fea0003800000 */
[----:B------:R-:W0:Y:S01]  /*0190*/  LDC R8, c[0x0][0x39c] ;  /* 0x0000e700ff087b82 */ /* 0x000e220000000800 */
[----:B------:R-:W-:Y:S01]  /*01a0*/  IADD3 R2, PT, PT, R3, 0x3, RZ ;  /* 0x0000000303027810 */ /* 0x000fe20007ffe0ff */
[----:B------:R-:W1:Y:S06]  /*01b0*/  LDCU.64 UR4, c[0x0][0x358] ;  /* 0x00006b00ff0477ac */ /* 0x000e6c0008000a00 */
[----:B------:R-:W2:Y:S08]  /*01c0*/  LDC.64 R4, c[0x0][0x380] ;  /* 0x0000e000ff047b82 */ /* 0x000eb00000000a00 */
[----:B------:R-:W3:Y:S01]  /*01d0*/  LDC.64 R6, c[0x0][0x390] ;  /* 0x0000e400ff067b82 */ /* 0x000ee20000000a00 */
[----:B0-----:R-:W-:-:S05]  /*01e0*/  IMAD R9, R2, R8, RZ ;  /* 0x0000000802097224 */ /* 0x001fca00078e02ff */
[----:B------:R-:W-:Y:S01]  /*01f0*/  IADD3 R11, PT, PT, R0, 0x4, R9 ;  /* 0x00000004000b7810 */ /* 0x000fe20007ffe009 */
[----:B--2---:R-:W-:-:S06]  /*0200*/  IMAD.WIDE R4, R3, 0x4, R4 ;  /* 0x0000000403047825 */ /* 0x004fcc00078e0204 */
[----:B-1----:R-:W2:Y:S01]  /*0210*/  LDG.E R5, desc[UR4][R4.64] ;  /* 0x0000000404057981 */ /* 0x002ea2000c1e1900 */
[----:B---3--:R-:W-:-:S06]  /*0220*/  IMAD.WIDE R2, R11, 0x4, R6 ;  /* 0x000000040b027825 */ /* 0x008fcc00078e0206 */
[----:B------:R-:W2:Y:S01]  /*0230*/  LDG.E R2, desc[UR4][R2.64] ;  /* 0x0000000402027981 */ /* 0x000ea2000c1e1900 */
[----:B------:R-:W-:-:S05]  /*0240*/  IMAD R9, R8, -0x3, R9 ;  /* 0xfffffffd08097824 */ /* 0x000fca00078e0209 */
[----:B------:R-:W-:-:S05]  /*0250*/  IADD3 R9, PT, PT, R0, R9, RZ ;  /* 0x0000000900097210 */ /* 0x000fca0007ffe0ff */
[----:B------:R-:W-:Y:S01]  /*0260*/  IMAD.WIDE R6, R9, 0x4, R6 ;  /* 0x0000000409067825 */ /* 0x000fe200078e0206 */
[----:B--2---:R-:W-:-:S05]  /*0270*/  IADD3 R9, PT, PT, R2, R5, RZ ;  /* 0x0000000502097210 */ /* 0x004fca0007ffe0ff */
[----:B------:R-:W-:Y:S01]  /*0280*/  STG.E desc[UR4][R6.64], R9 ;  /* 0x0000000906007986 */ /* 0x000fe2000c101904 */
[----:B------:R-:W-:Y:S05]  /*0290*/  EXIT ;  /* 0x000000000000794d */ /* 0x000fea0003800000 */
.L_x_0:
[----:B------:R-:W-:-:S00]  /*02a0*/  BRA `(.L_x_0) ;  /* 0xfffffffc00fc7947 */ /* 0x000fc0000383ffff */
[----:B------:R-:W-:-:S00]  /*02b0*/  NOP ;  /* 0x0000000000007918 */ /* 0x000fc00000000000 */
        /* <DEDUP_REMOVED lines=12> */
.L_x_1:


//--------------------- .nv.shared.reserved.0     --------------------------
	.section	.nv.shared.reserved.0,"aw",@nobits
	.weak		__nv_reservedSMEM_offset_0_alias
	.size		__nv_reservedSMEM_offset_0_alias, 0, 64
	.other		__nv_reservedSMEM_offset_0_alias,@"STO_CUDA_RESERVED_SHARED STV_DEFAULT"
__nv_reservedSMEM_offset_0_alias:
	.zero		0
	.zero		64


//--------------------- .nv.constant0._Z14_AFFINE_KERNELPiiS_iiiiiiiiii --------------------------
	.section	.nv.constant0._Z14_AFFINE_KERNELPiiS_iiiiiiiiii,"a",@progbits
	.sectionflags	@""
	.align	4
.nv.constant0._Z14_AFFINE_KERNELPiiS_iiiiiiiiii:
	.zero		960


//--------------------- SYMBOLS --------------------------

	.type		.nv.reservedSmem.offset0,@object
	.size		.nv.reservedSmem.offset0,0x4
